	.headerflags	@"EF_CUDA_TEXMODE_UNIFIED EF_CUDA_64BIT_ADDRESS EF_CUDA_ACCELERATORS EF_CUDA_SM90 EF_CUDA_VIRTUAL_SM(EF_CUDA_SM90)"
	.elftype	@"ET_EXEC"


//--------------------- .nv.info                  --------------------------
	.section	.nv.info,"",@"SHT_CUDA_INFO"
	.align	4


	//----- nvinfo : EIATTR_REGCOUNT
	.align		4
        /*0000*/ 	.byte	0x04, 0x2f
        /*0002*/ 	.short	(.L_1 - .L_0)
	.align		4
.L_0:
        /*0004*/ 	.word	index@(triton_poi_fused_cat_23)
        /*0008*/ 	.word	0x00000036


	//----- nvinfo : EIATTR_MIN_STACK_SIZE
	.align		4
.L_1:
        /*000c*/ 	.byte	0x04, 0x12
        /*000e*/ 	.short	(.L_3 - .L_2)
	.align		4
.L_2:
        /*0010*/ 	.word	index@(triton_poi_fused_cat_23)
        /*0014*/ 	.word	0x00000000


	//----- nvinfo : EIATTR_FRAME_SIZE
	.align		4
.L_3:
        /*0018*/ 	.byte	0x04, 0x11
        /*001a*/ 	.short	(.L_5 - .L_4)
	.align		4
.L_4:
        /*001c*/ 	.word	index@(triton_poi_fused_cat_23)
        /*0020*/ 	.word	0x00000000


	//----- nvinfo : EIATTR_MIN_STACK_SIZE
	.align		4
.L_5:
        /*0024*/ 	.byte	0x04, 0x12
        /*0026*/ 	.short	(.L_7 - .L_6)
	.align		4
.L_6:
        /*0028*/ 	.word	index@(triton_poi_fused_cat_23)
        /*002c*/ 	.word	0x00000000
.L_7:


//--------------------- .nv.info.triton_poi_fused_cat_23 --------------------------
	.section	.nv.info.triton_poi_fused_cat_23,"",@"SHT_CUDA_INFO"
	.sectionflags	@""
	.align	4


	//----- nvinfo : EIATTR_CUDA_API_VERSION
	.align		4
        /*0000*/ 	.byte	0x04, 0x37
        /*0002*/ 	.short	(.L_9 - .L_8)
.L_8:
        /*0004*/ 	.word	0x0000007c


	//----- nvinfo : EIATTR_KPARAM_INFO
	.align		4
.L_9:
        /*0008*/ 	.byte	0x04, 0x17
        /*000a*/ 	.short	(.L_11 - .L_10)
.L_10:
        /*000c*/ 	.word	0x00000000
        /*0010*/ 	.short	0x0009
        /*0012*/ 	.short	0x0048
        /*0014*/ 	.byte	0x00, 0xf0, 0x11, 0x00


	//----- nvinfo : EIATTR_KPARAM_INFO
	.align		4
.L_11:
        /*0018*/ 	.byte	0x04, 0x17
        /*001a*/ 	.short	(.L_13 - .L_12)
.L_12:
        /*001c*/ 	.word	0x00000000
        /*0020*/ 	.short	0x0008
        /*0022*/ 	.short	0x0040
        /*0024*/ 	.byte	0x00, 0xf4, 0x21, 0x00


	//----- nvinfo : EIATTR_KPARAM_INFO
	.align		4
.L_13:
        /*0028*/ 	.byte	0x04, 0x17
        /*002a*/ 	.short	(.L_15 - .L_14)
.L_14:
        /*002c*/ 	.word	0x00000000
        /*0030*/ 	.short	0x0007
        /*0032*/ 	.short	0x0038
        /*0034*/ 	.byte	0x00, 0xf4, 0x21, 0x00


	//----- nvinfo : EIATTR_KPARAM_INFO
	.align		4
.L_15:
        /*0038*/ 	.byte	0x04, 0x17
        /*003a*/ 	.short	(.L_17 - .L_16)
.L_16:
        /*003c*/ 	.word	0x00000000
        /*0040*/ 	.short	0x0006
        /*0042*/ 	.short	0x0030
        /*0044*/ 	.byte	0x00, 0xf4, 0x21, 0x00


	//----- nvinfo : EIATTR_KPARAM_INFO
	.align		4
.L_17:
        /*0048*/ 	.byte	0x04, 0x17
        /*004a*/ 	.short	(.L_19 - .L_18)
.L_18:
        /*004c*/ 	.word	0x00000000
        /*0050*/ 	.short	0x0005
        /*0052*/ 	.short	0x0028
        /*0054*/ 	.byte	0x00, 0xf4, 0x21, 0x00


	//----- nvinfo : EIATTR_KPARAM_INFO
	.align		4
.L_19:
        /*0058*/ 	.byte	0x04, 0x17
        /*005a*/ 	.short	(.L_21 - .L_20)
.L_20:
        /*005c*/ 	.word	0x00000000
        /*0060*/ 	.short	0x0004
        /*0062*/ 	.short	0x0020
        /*0064*/ 	.byte	0x00, 0xf4, 0x21, 0x00


	//----- nvinfo : EIATTR_KPARAM_INFO
	.align		4
.L_21:
        /*0068*/ 	.byte	0x04, 0x17
        /*006a*/ 	.short	(.L_23 - .L_22)
.L_22:
        /*006c*/ 	.word	0x00000000
        /*0070*/ 	.short	0x0003
        /*0072*/ 	.short	0x0018
        /*0074*/ 	.byte	0x00, 0xf4, 0x21, 0x00


	//----- nvinfo : EIATTR_KPARAM_INFO
	.align		4
.L_23:
        /*0078*/ 	.byte	0x04, 0x17
        /*007a*/ 	.short	(.L_25 - .L_24)
.L_24:
        /*007c*/ 	.word	0x00000000
        /*0080*/ 	.short	0x0002
        /*0082*/ 	.short	0x0010
        /*0084*/ 	.byte	0x00, 0xf4, 0x21, 0x00


	//----- nvinfo : EIATTR_KPARAM_INFO
	.align		4
.L_25:
        /*0088*/ 	.byte	0x04, 0x17
        /*008a*/ 	.short	(.L_27 - .L_26)
.L_26:
        /*008c*/ 	.word	0x00000000
        /*0090*/ 	.short	0x0001
        /*0092*/ 	.short	0x0008
        /*0094*/ 	.byte	0x00, 0xf4, 0x21, 0x00


	//----- nvinfo : EIATTR_KPARAM_INFO
	.align		4
.L_27:
        /*0098*/ 	.byte	0x04, 0x17
        /*009a*/ 	.short	(.L_29 - .L_28)
.L_28:
        /*009c*/ 	.word	0x00000000
        /*00a0*/ 	.short	0x0000
        /*00a2*/ 	.short	0x0000
        /*00a4*/ 	.byte	0x00, 0xf4, 0x21, 0x00


	//----- nvinfo : EIATTR_SPARSE_MMA_MASK
	.align		4
.L_29:
        /*00a8*/ 	.byte	0x03, 0x50
        /*00aa*/ 	.short	0x0000


	//----- nvinfo : EIATTR_MAXREG_COUNT
	.align		4
        /*00ac*/ 	.byte	0x03, 0x1b
        /*00ae*/ 	.short	0x00ff


	//----- nvinfo : EIATTR_EXIT_INSTR_OFFSETS
	.align		4
        /*00b0*/ 	.byte	0x04, 0x1c
        /*00b2*/ 	.short	(.L_31 - .L_30)


	//   ....[0]....
.L_30:
        /*00b4*/ 	.word	0x000010a0


	//----- nvinfo : EIATTR_REQNTID
	.align		4
.L_31:
        /*00b8*/ 	.byte	0x04, 0x10
        /*00ba*/ 	.short	(.L_33 - .L_32)
.L_32:
        /*00bc*/ 	.word	0x00000080
        /*00c0*/ 	.word	0x00000001
        /*00c4*/ 	.word	0x00000001


	//----- nvinfo : EIATTR_CBANK_PARAM_SIZE
	.align		4
.L_33:
        /*00c8*/ 	.byte	0x03, 0x19
        /*00ca*/ 	.short	0x004c


	//----- nvinfo : EIATTR_PARAM_CBANK
	.align		4
        /*00cc*/ 	.byte	0x04, 0x0a
        /*00ce*/ 	.short	(.L_35 - .L_34)
	.align		4
.L_34:
        /*00d0*/ 	.word	index@(.nv.constant0.triton_poi_fused_cat_23)
        /*00d4*/ 	.short	0x0210
        /*00d6*/ 	.short	0x004c


	//----- nvinfo : EIATTR_SW_WAR
	.align		4
.L_35:
        /*00d8*/ 	.byte	0x04, 0x36
        /*00da*/ 	.short	(.L_37 - .L_36)
.L_36:
        /*00dc*/ 	.word	0x00000008
.L_37:


//--------------------- .nv.callgraph             --------------------------
	.section	.nv.callgraph,"",@"SHT_CUDA_CALLGRAPH"
	.align	4
	.sectionentsize	8
	.align		4
        /*0000*/ 	.word	0x00000000
	.align		4
        /*0004*/ 	.word	0xffffffff
	.align		4
        /*0008*/ 	.word	0x00000000
	.align		4
        /*000c*/ 	.word	0xfffffffe
	.align		4
        /*0010*/ 	.word	0x00000000
	.align		4
        /*0014*/ 	.word	0xfffffffd
	.align		4
        /*0018*/ 	.word	0x00000000
	.align		4
        /*001c*/ 	.word	0xfffffffc


//--------------------- .text.triton_poi_fused_cat_23 --------------------------
	.section	.text.triton_poi_fused_cat_23,"ax",@progbits
	.align	128
        .global         triton_poi_fused_cat_23
        .type           triton_poi_fused_cat_23,@function
        .size           triton_poi_fused_cat_23,(.L_x_1 - triton_poi_fused_cat_23)
        .other          triton_poi_fused_cat_23,@"STO_CUDA_ENTRY STV_DEFAULT"
triton_poi_fused_cat_23:
.text.triton_poi_fused_cat_23:
[----:B------:R-:W-:Y:S01]  /*0000*/  LDC R1, c[0x0][0x28] ;  /* 0x00000a00ff017b82 */ /* 0x000fe20000000800 */
[----:B------:R-:W1:Y:S07]  /*0010*/  S2R R0, SR_TID.X ;  /* 0x0000000000007919 */ /* 0x000e6e0000002100 */
[----:B------:R-:W2:Y:S01]  /*0020*/  LDC.64 R40, c[0x0][0x210] ;  /* 0x00008400ff287b82 */ /* 0x000ea20000000a00 */
[----:B------:R-:W-:Y:S02]  /*0030*/  CS2R R12, SRZ ;  /* 0x00000000000c7805 */ /* 0x000fe4000001ff00 */
[----:B------:R-:W-:Y:S01]  /*0040*/  CS2R R14, SRZ ;  /* 0x00000000000e7805 */ /* 0x000fe2000001ff00 */
[----:B------:R-:W3:Y:S01]  /*0050*/  S2R R3, SR_CTAID.X ;  /* 0x0000000000037919 */ /* 0x000ee20000002500 */
[----:B------:R-:W-:Y:S01]  /*0060*/  ULDC.64 UR4, c[0x0][0x208] ;  /* 0x0000820000047ab9 */ /* 0x000fe20000000a00 */
[----:B------:R-:W-:-:S02]  /*0070*/  IMAD.MOV.U32 R11, RZ, RZ, RZ ;  /* 0x000000ffff0b7224 */ /* 0x000fc400078e00ff */
[----:B------:R-:W4:Y:S01]  /*0080*/  LDC.64 R22, c[0x0][0x218] ;  /* 0x00008600ff167b82 */ /* 0x000f220000000a00 */
[----:B------:R-:W-:Y:S01]  /*0090*/  IMAD.MOV.U32 R30, RZ, RZ, RZ ;  /* 0x000000ffff1e7224 */ /* 0x000fe200078e00ff */
[----:B------:R-:W-:-:S06]  /*00a0*/  CS2R R28, SRZ ;  /* 0x00000000001c7805 */ /* 0x000fcc000001ff00 */
[----:B------:R-:W5:Y:S01]  /*00b0*/  LDC.64 R46, c[0x0][0x240] ;  /* 0x00009000ff2e7b82 */ /* 0x000f620000000a00 */
[----:B------:R-:W-:Y:S01]  /*00c0*/  IMAD.MOV.U32 R16, RZ, RZ, RZ ;  /* 0x000000ffff107224 */ /* 0x000fe200078e00ff */
[----:B------:R-:W-:-:S06]  /*00d0*/  ULDC.64 UR6, c[0x0][0x220] ;  /* 0x0000880000067ab9 */ /* 0x000fcc0000000a00 */
[----:B------:R-:W2:Y:S01]  /*00e0*/  LDC.64 R44, c[0x0][0x238] ;  /* 0x00008e00ff2c7b82 */ /* 0x000ea20000000a00 */
[----:B------:R-:W-:Y:S02]  /*00f0*/  IMAD.MOV.U32 R37, RZ, RZ, RZ ;  /* 0x000000ffff257224 */ /* 0x000fe400078e00ff */
[----:B------:R-:W-:Y:S01]  /*0100*/  IMAD.MOV.U32 R35, RZ, RZ, RZ ;  /* 0x000000ffff237224 */ /* 0x000fe200078e00ff */
[----:B------:R-:W-:Y:S02]  /*0110*/  CS2R R24, SRZ ;  /* 0x0000000000187805 */ /* 0x000fe4000001ff00 */
[----:B------:R-:W-:Y:S02]  /*0120*/  CS2R R26, SRZ ;  /* 0x00000000001a7805 */ /* 0x000fe4000001ff00 */
[----:B------:R-:W-:Y:S01]  /*0130*/  CS2R R32, SRZ ;  /* 0x0000000000207805 */ /* 0x000fe2000001ff00 */
[----:B-1----:R-:W-:Y:S01]  /*0140*/  IMAD.SHL.U32 R0, R0, 0x4, RZ ;  /* 0x0000000400007824 */ /* 0x002fe200078e00ff */
[----:B------:R-:W-:Y:S01]  /*0150*/  ULDC.64 UR10, c[0x0][0x230] ;  /* 0x00008c00000a7ab9 */ /* 0x000fe20000000a00 */
[----:B------:R-:W-:Y:S01]  /*0160*/  ULDC.64 UR8, c[0x0][0x228] ;  /* 0x00008a0000087ab9 */ /* 0x000fe20000000a00 */
[----:B---3--:R-:W-:-:S02]  /*0170*/  SHF.R.S32.HI R5, RZ, 0x15, R3 ;  /* 0x00000015ff057819 */ /* 0x008fc40000011403 */
[----:B------:R-:W-:Y:S02]  /*0180*/  LOP3.LUT R0, R0, 0x1fc, RZ, 0xc0, !PT ;  /* 0x000001fc00007812 */ /* 0x000fe400078ec0ff */
[----:B------:R-:W-:-:S03]  /*0190*/  SGXT R5, R5, 0x1 ;  /* 0x000000010505781a */ /* 0x000fc60000000200 */
[----:B------:R-:W-:-:S05]  /*01a0*/  IMAD R6, R3, 0x400, R0 ;  /* 0x0000040003067824 */ /* 0x000fca00078e0200 */
[-C--:B------:R-:W-:Y:S02]  /*01b0*/  LEA.HI R4, R5, R6.reuse, RZ, 0xc ;  /* 0x0000000605047211 */ /* 0x080fe400078f60ff */
[----:B------:R-:W-:Y:S02]  /*01c0*/  SHF.R.S32.HI R3, RZ, 0x1f, R6 ;  /* 0x0000001fff037819 */ /* 0x000fe40000011406 */
[----:B------:R-:W-:Y:S02]  /*01d0*/  SHF.R.S32.HI R19, RZ, 0xc, R4 ;  /* 0x0000000cff137819 */ /* 0x000fe40000011404 */
[----:B------:R-:W-:Y:S02]  /*01e0*/  LEA.HI R3, R3, R6, RZ, 0x12 ;  /* 0x0000000603037211 */ /* 0x000fe400078f90ff */
[----:B------:R-:W-:Y:S02]  /*01f0*/  LEA.HI R0, R19, R19, RZ, 0x6 ;  /* 0x0000001313007211 */ /* 0x000fe400078f30ff */
[----:B------:R-:W-:-:S02]  /*0200*/  LOP3.LUT R7, R3, 0xfffc0000, RZ, 0xc0, !PT ;  /* 0xfffc000003077812 */ /* 0x000fc400078ec0ff */
[----:B------:R-:W-:Y:S02]  /*0210*/  LOP3.LUT R0, R0, 0xffffffc0, RZ, 0xc0, !PT ;  /* 0xffffffc000007812 */ /* 0x000fe400078ec0ff */
[----:B------:R-:W-:Y:S01]  /*0220*/  SHF.R.S32.HI R9, RZ, 0x12, R3 ;  /* 0x00000012ff097819 */ /* 0x000fe20000011403 */
[C---:B------:R-:W-:Y:S02]  /*0230*/  IMAD.IADD R10, R6.reuse, 0x1, -R7 ;  /* 0x00000001060a7824 */ /* 0x040fe400078e0a07 */
[----:B------:R-:W-:Y:S02]  /*0240*/  IMAD.IADD R19, R19, 0x1, -R0 ;  /* 0x0000000113137824 */ /* 0x000fe400078e0a00 */
[----:B------:R-:W-:Y:S02]  /*0250*/  VIADD R0, R6, 0x200 ;  /* 0x0000020006007836 */ /* 0x000fe40000000000 */
[----:B------:R-:W-:Y:S01]  /*0260*/  IMAD R39, R9, 0x10000, R10 ;  /* 0x0001000009277824 */ /* 0x000fe200078e020a */
[C---:B------:R-:W-:Y:S01]  /*0270*/  ISETP.GE.AND P6, PT, R19.reuse, 0x10, PT ;  /* 0x000000101300780c */ /* 0x040fe20003fc6270 */
[----:B----4-:R-:W-:Y:S01]  /*0280*/  IMAD.WIDE R20, R19, 0x4, R22 ;  /* 0x0000000413147825 */ /* 0x010fe200078e0216 */
[----:B------:R-:W-:-:S02]  /*0290*/  LEA.HI R7, R5, R0, RZ, 0xc ;  /* 0x0000000005077211 */ /* 0x000fc400078f60ff */
[----:B------:R-:W-:Y:S01]  /*02a0*/  SHF.R.S32.HI R17, RZ, 0x1f, R0 ;  /* 0x0000001fff117819 */ /* 0x000fe20000011400 */
[----:B--2---:R-:W-:Y:S01]  /*02b0*/  IMAD.WIDE R2, R39, 0x4, R40 ;  /* 0x0000000427027825 */ /* 0x004fe200078e0228 */
[----:B------:R-:W-:-:S04]  /*02c0*/  SHF.R.S32.HI R31, RZ, 0xc, R7 ;  /* 0x0000000cff1f7819 */ /* 0x000fc80000011407 */
[----:B------:R-:W-:-:S03]  /*02d0*/  LEA.HI R5, R31, R31, RZ, 0x6 ;  /* 0x0000001f1f057211 */ /* 0x000fc600078f30ff */
[----:B------:R1:W2:Y:S01]  /*02e0*/  @!P6 LDG.E.128 R12, desc[UR4][R2.64] ;  /* 0x00000004020ce981 */ /* 0x0002a2000c1e1d00 */
[----:B------:R-:W-:Y:S02]  /*02f0*/  LOP3.LUT R8, R5, 0xffffffc0, RZ, 0xc0, !PT ;  /* 0xffffffc005087812 */ /* 0x000fe400078ec0ff */
[----:B------:R-:W-:Y:S01]  /*0300*/  LOP3.LUT R5, R4, 0xfffff000, RZ, 0xc0, !PT ;  /* 0xfffff00004057812 */ /* 0x000fe200078ec0ff */
[----:B------:R-:W3:Y:S01]  /*0310*/  @!P6 LDG.E.EL R11, desc[UR4][R20.64] ;  /* 0x00000004140be981 */ /* 0x000ee2000c2e1900 */
[----:B------:R-:W-:Y:S01]  /*0320*/  LOP3.LUT R7, R7, 0xfffff000, RZ, 0xc0, !PT ;  /* 0xfffff00007077812 */ /* 0x000fe200078ec0ff */
[----:B------:R-:W-:Y:S02]  /*0330*/  IMAD.IADD R31, R31, 0x1, -R8 ;  /* 0x000000011f1f7824 */ /* 0x000fe400078e0a08 */
[----:B------:R-:W-:Y:S01]  /*0340*/  IMAD.IADD R4, R6, 0x1, -R5 ;  /* 0x0000000106047824 */ /* 0x000fe200078e0a05 */
[----:B------:R-:W-:Y:S01]  /*0350*/  LEA.HI R5, R17, R0, RZ, 0x12 ;  /* 0x0000000011057211 */ /* 0x000fe200078f90ff */
[C---:B------:R-:W-:Y:S01]  /*0360*/  IMAD.IADD R36, R0.reuse, 0x1, -R7 ;  /* 0x0000000100247824 */ /* 0x040fe200078e0a07 */
[----:B------:R-:W-:Y:S01]  /*0370*/  ISETP.GE.AND P2, PT, R31, 0x10, PT ;  /* 0x000000101f00780c */ /* 0x000fe20003f46270 */
[----:B------:R-:W-:Y:S01]  /*0380*/  IMAD R17, R9, 0x10000, R4 ;  /* 0x0001000009117824 */ /* 0x000fe200078e0204 */
[----:B-1----:R-:W-:Y:S01]  /*0390*/  LOP3.LUT R3, R5, 0xfffc0000, RZ, 0xc0, !PT ;  /* 0xfffc000005037812 */ /* 0x002fe200078ec0ff */
[----:B------:R-:W-:Y:S01]  /*03a0*/  IMAD.SHL.U32 R4, R19, 0x1000, RZ ;  /* 0x0000100013047824 */ /* 0x000fe200078e00ff */
[----:B------:R-:W4:Y:S01]  /*03b0*/  @!P6 LDG.E.EL R16, desc[UR4][R20.64] ;  /* 0x000000041410e981 */ /* 0x000f22000c2e1900 */
[----:B------:R-:W-:Y:S01]  /*03c0*/  IMAD R2, R9, 0x50000, R10 ;  /* 0x0005000009027824 */ /* 0x000fe200078e020a */
[----:B------:R-:W-:Y:S01]  /*03d0*/  SHF.R.S32.HI R7, RZ, 0x1f, R17 ;  /* 0x0000001fff077819 */ /* 0x000fe20000011411 */
[----:B------:R-:W-:Y:S01]  /*03e0*/  IMAD.IADD R0, R0, 0x1, -R3 ;  /* 0x0000000100007824 */ /* 0x000fe200078e0a03 */
[----:B------:R-:W-:Y:S01]  /*03f0*/  IADD3 R18, P0, R4, R17, RZ ;  /* 0x0000001104127210 */ /* 0x000fe20007f1e0ff */
[----:B------:R-:W-:Y:S01]  /*0400*/  IMAD.MOV.U32 R3, RZ, RZ, RZ ;  /* 0x000000ffff037224 */ /* 0x000fe200078e00ff */
[----:B------:R-:W-:Y:S01]  /*0410*/  LOP3.LUT R10, R19, 0xfffffff0, RZ, 0xc0, !PT ;  /* 0xfffffff0130a7812 */ /* 0x000fe200078ec0ff */
[----:B------:R-:W-:Y:S01]  /*0420*/  IMAD.WIDE R22, R31, 0x4, R22 ;  /* 0x000000041f167825 */ /* 0x000fe200078e0216 */
[----:B------:R-:W-:Y:S01]  /*0430*/  LEA.HI.X.SX32 R17, R4, R7, 0x1, P0 ;  /* 0x0000000704117211 */ /* 0x000fe200000f0eff */
[----:B------:R-:W4:Y:S02]  /*0440*/  @!P6 LDG.E.EL R37, desc[UR4][R20.64] ;  /* 0x000000041425e981 */ /* 0x000f24000c2e1900 */
[----:B------:R-:W-:Y:S01]  /*0450*/  IMAD.MOV.U32 R4, RZ, RZ, RZ ;  /* 0x000000ffff047224 */ /* 0x000fe200078e00ff */
[C---:B------:R-:W-:Y:S01]  /*0460*/  SHF.L.U64.HI R17, R18.reuse, 0x2, R17 ;  /* 0x0000000212117819 */ /* 0x040fe20000010211 */
[----:B------:R-:W-:Y:S01]  /*0470*/  IMAD.SHL.U32 R18, R18, 0x4, RZ ;  /* 0x0000000412127824 */ /* 0x000fe200078e00ff */
[----:B------:R-:W-:Y:S01]  /*0480*/  ISETP.NE.AND P5, PT, R10, 0x10, PT ;  /* 0x000000100a00780c */ /* 0x000fe20003fa5270 */
[----:B------:R-:W4:Y:S04]  /*0490*/  @!P2 LDG.E.EL R30, desc[UR4][R22.64] ;  /* 0x00000004161ea981 */ /* 0x000f28000c2e1900 */
[----:B------:R-:W4:Y:S04]  /*04a0*/  @!P2 LDG.E.EL R29, desc[UR4][R22.64] ;  /* 0x00000004161da981 */ /* 0x000f28000c2e1900 */
[----:B------:R-:W4:Y:S04]  /*04b0*/  @!P2 LDG.E.EL R3, desc[UR4][R22.64] ;  /* 0x000000041603a981 */ /* 0x000f28000c2e1900 */
[----:B------:R1:W4:Y:S04]  /*04c0*/  @!P2 LDG.E.EL R4, desc[UR4][R22.64] ;  /* 0x000000041604a981 */ /* 0x000328000c2e1900 */
[----:B------:R5:W4:Y:S01]  /*04d0*/  @!P6 LDG.E.EL R35, desc[UR4][R20.64] ;  /* 0x000000041423e981 */ /* 0x000b22000c2e1900 */
[----:B-1----:R-:W-:-:S02]  /*04e0*/  IADD3 R22, P0, R18, UR6, RZ ;  /* 0x0000000612167c10 */ /* 0x002fc4000ff1e0ff */
[----:B-----5:R-:W-:Y:S02]  /*04f0*/  SHF.R.S32.HI R21, RZ, 0x12, R5 ;  /* 0x00000012ff157819 */ /* 0x020fe40000011405 */
[----:B------:R-:W-:-:S03]  /*0500*/  IADD3.X R23, R17, UR7, RZ, P0, !PT ;  /* 0x0000000711177c10 */ /* 0x000fc600087fe4ff */
[C---:B------:R-:W-:Y:S02]  /*0510*/  IMAD R5, R21.reuse, 0x10000, R0 ;  /* 0x0001000015057824 */ /* 0x040fe400078e0200 */
[C---:B------:R-:W-:Y:S01]  /*0520*/  IMAD R36, R21.reuse, 0x10000, R36 ;  /* 0x0001000015247824 */ /* 0x040fe200078e0224 */
[----:B------:R1:W5:Y:S01]  /*0530*/  @!P5 LDG.E.128 R24, desc[UR4][R22.64+-0x40000] ;  /* 0xfc0000041618d981 */ /* 0x000362000c1e1d00 */
[----:B------:R-:W-:Y:S01]  /*0540*/  IMAD R0, R21, 0x50000, R0 ;  /* 0x0005000015007824 */ /* 0x000fe200078e0200 */
[----:B------:R-:W-:Y:S01]  /*0550*/  CS2R R20, SRZ ;  /* 0x0000000000147805 */ /* 0x000fe2000001ff00 */
[----:B------:R-:W-:-:S04]  /*0560*/  IMAD.WIDE R8, R19, 0x4, R46 ;  /* 0x0000000413087825 */ /* 0x000fc800078e022e */
[----:B0-----:R-:W-:Y:S01]  /*0570*/  IMAD.WIDE R38, R39, 0x4, R44 ;  /* 0x0000000427267825 */ /* 0x001fe200078e022c */
[----:B------:R-:W5:Y:S01]  /*0580*/  @!P6 LDG.E.EL R28, desc[UR4][R8.64] ;  /* 0x00000004081ce981 */ /* 0x000f62000c2e1900 */
[----:B-1----:R-:W-:Y:S02]  /*0590*/  CS2R R22, SRZ ;  /* 0x0000000000167805 */ /* 0x002fe4000001ff00 */
[----:B------:R-:W-:Y:S01]  /*05a0*/  IMAD.MOV.U32 R7, RZ, RZ, RZ ;  /* 0x000000ffff077224 */ /* 0x000fe200078e00ff */
[----:B------:R-:W5:Y:S04]  /*05b0*/  @!P6 LDG.E.EL R33, desc[UR4][R8.64] ;  /* 0x000000040821e981 */ /* 0x000f68000c2e1900 */
[----:B------:R0:W5:Y:S01]  /*05c0*/  @!P6 LDG.E.128 R20, desc[UR4][R38.64] ;  /* 0x000000042614e981 */ /* 0x000162000c1e1d00 */
[----:B------:R-:W-:Y:S01]  /*05d0*/  ISETP.NE.AND P4, PT, R10, 0x20, PT ;  /* 0x000000200a00780c */ /* 0x000fe20003f85270 */
[----:B------:R-:W-:-:S02]  /*05e0*/  IMAD.MOV.U32 R10, RZ, RZ, RZ ;  /* 0x000000ffff0a7224 */ /* 0x000fc400078e00ff */
[----:B------:R-:W5:Y:S01]  /*05f0*/  @!P6 LDG.E.EL R7, desc[UR4][R8.64] ;  /* 0x000000040807e981 */ /* 0x000f62000c2e1900 */
[----:B------:R-:W-:-:S03]  /*0600*/  IMAD.WIDE R40, R5, 0x4, R40 ;  /* 0x0000000405287825 */ /* 0x000fc600078e0228 */
[----:B------:R1:W5:Y:S01]  /*0610*/  @!P6 LDG.E.EL R32, desc[UR4][R8.64] ;  /* 0x000000040820e981 */ /* 0x000362000c2e1900 */
[----:B0-----:R-:W-:Y:S02]  /*0620*/  IADD3 R38, P0, R18, UR10, RZ ;  /* 0x0000000a12267c10 */ /* 0x001fe4000ff1e0ff */
[----:B-1----:R-:W-:Y:S02]  /*0630*/  CS2R R8, SRZ ;  /* 0x0000000000087805 */ /* 0x002fe4000001ff00 */
[----:B------:R-:W-:Y:S02]  /*0640*/  IADD3.X R39, R17, UR11, RZ, P0, !PT ;  /* 0x0000000b11277c10 */ /* 0x000fe400087fe4ff */
[C---:B------:R-:W-:Y:S02]  /*0650*/  ISETP.GT.AND P0, PT, R19.reuse, 0x2f, PT ;  /* 0x0000002f1300780c */ /* 0x040fe40003f04270 */
[----:B------:R-:W-:Y:S02]  /*0660*/  ISETP.GE.AND P1, PT, R19, 0x30, PT ;  /* 0x000000301300780c */ /* 0x000fe40003f26270 */
[----:B--2---:R-:W-:-:S02]  /*0670*/  SEL R12, R12, RZ, !P6 ;  /* 0x000000ff0c0c7207 */ /* 0x004fc40007000000 */
[----:B---3--:R-:W-:Y:S01]  /*0680*/  SEL R43, R11, RZ, !P6 ;  /* 0x000000ff0b2b7207 */ /* 0x008fe20007000000 */
[----:B------:R-:W-:Y:S01]  /*0690*/  IMAD.MOV.U32 R11, RZ, RZ, RZ ;  /* 0x000000ffff0b7224 */ /* 0x000fe200078e00ff */
[----:B------:R-:W-:-:S03]  /*06a0*/  SEL R13, R13, RZ, !P6 ;  /* 0x000000ff0d0d7207 */ /* 0x000fc60007000000 */
[----:B------:R-:W-:Y:S02]  /*06b0*/  FADD R43, R12, R43 ;  /* 0x0000002b0c2b7221 */ /* 0x000fe40000000000 */
[----:B------:R0:W2:Y:S01]  /*06c0*/  @!P2 LDG.E.128 R8, desc[UR4][R40.64] ;  /* 0x000000042808a981 */ /* 0x0000a2000c1e1d00 */
[----:B----4-:R-:W-:Y:S02]  /*06d0*/  SEL R16, R16, RZ, !P6 ;  /* 0x000000ff10107207 */ /* 0x010fe40007000000 */
[----:B0-----:R-:W-:Y:S02]  /*06e0*/  IADD3 R40, P3, R18, UR8, RZ ;  /* 0x0000000812287c10 */ /* 0x001fe4000ff7e0ff */
[----:B------:R-:W-:Y:S02]  /*06f0*/  SEL R14, R14, RZ, !P6 ;  /* 0x000000ff0e0e7207 */ /* 0x000fe40007000000 */
[----:B------:R-:W-:Y:S02]  /*0700*/  IADD3.X R41, R17, UR9, RZ, P3, !PT ;  /* 0x0000000911297c10 */ /* 0x000fe40009ffe4ff */
[----:B------:R-:W-:-:S02]  /*0710*/  ISETP.GE.AND P3, PT, R19, 0x20, PT ;  /* 0x000000201300780c */ /* 0x000fc40003f66270 */
[----:B------:R-:W-:Y:S02]  /*0720*/  CS2R R18, SRZ ;  /* 0x0000000000127805 */ /* 0x000fe4000001ff00 */
[----:B------:R-:W-:Y:S02]  /*0730*/  SEL R15, R15, RZ, !P6 ;  /* 0x000000ff0f0f7207 */ /* 0x000fe40007000000 */
[----:B------:R-:W-:-:S05]  /*0740*/  SEL R37, R37, RZ, !P6 ;  /* 0x000000ff25257207 */ /* 0x000fca0007000000 */
[----:B------:R-:W-:Y:S01]  /*0750*/  FADD R37, R14, R37 ;  /* 0x000000250e257221 */ /* 0x000fe20000000000 */
[----:B-----5:R-:W-:-:S04]  /*0760*/  SEL R34, R24, RZ, !P5 ;  /* 0x000000ff18227207 */ /* 0x020fc80006800000 */
[----:B------:R-:W-:Y:S02]  /*0770*/  SEL R24, R43, R34, !P6 ;  /* 0x000000222b187207 */ /* 0x000fe40007000000 */
[----:B------:R-:W-:Y:S01]  /*0780*/  SEL R49, R28, RZ, !P6 ;  /* 0x000000ff1c317207 */ /* 0x000fe20007000000 */
[----:B------:R-:W-:Y:S01]  /*0790*/  FADD R28, R13, R16 ;  /* 0x000000100d1c7221 */ /* 0x000fe20000000000 */
[----:B------:R-:W-:Y:S02]  /*07a0*/  SEL R20, R20, RZ, !P6 ;  /* 0x000000ff14147207 */ /* 0x000fe40007000000 */
[----:B------:R-:W-:-:S03]  /*07b0*/  CS2R R16, SRZ ;  /* 0x0000000000107805 */ /* 0x000fc6000001ff00 */
[----:B------:R-:W-:Y:S01]  /*07c0*/  @!P6 FADD R34, R20, R49 ;  /* 0x000000311422e221 */ /* 0x000fe20000000000 */
[----:B------:R-:W-:Y:S02]  /*07d0*/  SEL R20, R35, RZ, !P6 ;  /* 0x000000ff23147207 */ /* 0x000fe40007000000 */
[----:B------:R-:W-:Y:S01]  /*07e0*/  CS2R R12, SRZ ;  /* 0x00000000000c7805 */ /* 0x000fe2000001ff00 */
[----:B------:R0:W3:Y:S02]  /*07f0*/  @!P4 LDG.E.128 R16, desc[UR4][R40.64+-0x80000] ;  /* 0xf80000042810c981 */ /* 0x0000e4000c1e1d00 */
[----:B------:R-:W-:Y:S01]  /*0800*/  FADD R20, R15, R20 ;  /* 0x000000140f147221 */ /* 0x000fe20000000000 */
[----:B------:R-:W-:-:S06]  /*0810*/  CS2R R14, SRZ ;  /* 0x00000000000e7805 */ /* 0x000fcc000001ff00 */
[----:B------:R1:W4:Y:S01]  /*0820*/  @P0 LDG.E.128 R12, desc[UR4][R38.64+-0xc0000] ;  /* 0xf4000004260c0981 */ /* 0x000322000c1e1d00 */
[----:B------:R-:W-:Y:S01]  /*0830*/  SEL R21, R21, RZ, !P6 ;  /* 0x000000ff15157207 */ /* 0x000fe20007000000 */
[----:B0-----:R-:W-:Y:S01]  /*0840*/  IMAD.SHL.U32 R41, R31, 0x1000, RZ ;  /* 0x000010001f297824 */ /* 0x001fe200078e00ff */
[----:B------:R-:W-:Y:S02]  /*0850*/  SEL R40, R7, RZ, !P6 ;  /* 0x000000ff07287207 */ /* 0x000fe40007000000 */
[----:B------:R-:W-:Y:S02]  /*0860*/  SEL R35, R25, RZ, !P5 ;  /* 0x000000ff19237207 */ /* 0x000fe40006800000 */
[----:B------:R-:W-:Y:S02]  /*0870*/  SEL R7, R27, RZ, !P5 ;  /* 0x000000ff1b077207 */ /* 0x000fe40006800000 */
[----:B------:R-:W-:Y:S01]  /*0880*/  SEL R25, R28, R35, !P6 ;  /* 0x000000231c197207 */ /* 0x000fe20007000000 */
[----:B------:R-:W-:Y:S01]  /*0890*/  @!P6 FADD R35, R21, R40 ;  /* 0x000000281523e221 */ /* 0x000fe20000000000 */
[----:B------:R-:W-:-:S02]  /*08a0*/  SEL R28, R26, RZ, !P5 ;  /* 0x000000ff1a1c7207 */ /* 0x000fc40006800000 */
[----:B------:R-:W-:Y:S02]  /*08b0*/  IADD3 R21, P5, R41, R36, RZ ;  /* 0x0000002429157210 */ /* 0x000fe40007fbe0ff */
[----:B------:R-:W-:Y:S02]  /*08c0*/  SHF.R.S32.HI R26, RZ, 0x1f, R36 ;  /* 0x0000001fff1a7819 */ /* 0x000fe40000011424 */
[----:B------:R-:W-:Y:S01]  /*08d0*/  LOP3.LUT R36, R31, 0xfffffff0, RZ, 0xc0, !PT ;  /* 0xfffffff01f247812 */ /* 0x000fe200078ec0ff */
[----:B-1----:R-:W-:Y:S01]  /*08e0*/  IMAD.SHL.U32 R38, R21, 0x4, RZ ;  /* 0x0000000415267824 */ /* 0x002fe200078e00ff */
[----:B------:R-:W-:Y:S02]  /*08f0*/  SEL R22, R22, RZ, !P6 ;  /* 0x000000ff16167207 */ /* 0x000fe40007000000 */
[----:B------:R-:W-:Y:S02]  /*0900*/  SEL R33, R33, RZ, !P6 ;  /* 0x000000ff21217207 */ /* 0x000fe40007000000 */
[----:B------:R-:W-:-:S02]  /*0910*/  SEL R23, R23, RZ, !P6 ;  /* 0x000000ff17177207 */ /* 0x000fc40007000000 */
[----:B------:R-:W-:Y:S02]  /*0920*/  SEL R32, R32, RZ, !P6 ;  /* 0x000000ff20207207 */ /* 0x000fe40007000000 */
[----:B------:R-:W-:Y:S02]  /*0930*/  LEA.HI.X.SX32 R42, R41, R26, 0x1, P5 ;  /* 0x0000001a292a7211 */ /* 0x000fe400028f0eff */
[----:B------:R-:W-:Y:S02]  /*0940*/  SEL R26, R37, R28, !P6 ;  /* 0x0000001c251a7207 */ /* 0x000fe40007000000 */
[----:B------:R-:W-:Y:S01]  /*0950*/  ISETP.NE.AND P5, PT, R36, 0x10, PT ;  /* 0x000000102400780c */ /* 0x000fe20003fa5270 */
[----:B------:R-:W-:Y:S01]  /*0960*/  @!P6 FADD R28, R22, R33 ;  /* 0x00000021161ce221 */ /* 0x000fe20000000000 */
[----:B------:R-:W-:Y:S01]  /*0970*/  SEL R27, R20, R7, !P6 ;  /* 0x00000007141b7207 */ /* 0x000fe20007000000 */
[----:B------:R-:W-:Y:S01]  /*0980*/  @!P6 FADD R7, R23, R32 ;  /* 0x000000201707e221 */ /* 0x000fe20000000000 */
[----:B------:R-:W-:-:S02]  /*0990*/  SHF.L.U64.HI R42, R21, 0x2, R42 ;  /* 0x00000002152a7819 */ /* 0x000fc4000001022a */
[----:B------:R-:W-:Y:S02]  /*09a0*/  IADD3 R40, P6, R38, UR6, RZ ;  /* 0x0000000626287c10 */ /* 0x000fe4000ffde0ff */
[----:B------:R-:W-:Y:S02]  /*09b0*/  CS2R R20, SRZ ;  /* 0x0000000000147805 */ /* 0x000fe4000001ff00 */
[----:B------:R-:W-:Y:S02]  /*09c0*/  CS2R R22, SRZ ;  /* 0x0000000000167805 */ /* 0x000fe4000001ff00 */
[----:B------:R-:W-:Y:S02]  /*09d0*/  IADD3.X R41, R42, UR7, RZ, P6, !PT ;  /* 0x000000072a297c10 */ /* 0x000fe4000b7fe4ff */
[----:B------:R-:W-:-:S03]  /*09e0*/  IADD3 R50, P6, R38, UR8, RZ ;  /* 0x0000000826327c10 */ /* 0x000fc6000ffde0ff */
[----:B------:R-:W5:Y:S01]  /*09f0*/  @!P5 LDG.E.128 R20, desc[UR4][R40.64+-0x40000] ;  /* 0xfc0000042814d981 */ /* 0x000f62000c1e1d00 */
[----:B------:R-:W-:Y:S02]  /*0a00*/  IADD3.X R51, R42, UR9, RZ, P6, !PT ;  /* 0x000000092a337c10 */ /* 0x000fe4000b7fe4ff */
[----:B---3--:R-:W-:Y:S02]  /*0a10*/  SEL R37, R16, RZ, !P4 ;  /* 0x000000ff10257207 */ /* 0x008fe40006000000 */
[----:B------:R-:W-:Y:S02]  /*0a20*/  SEL R16, R17, RZ, !P4 ;  /* 0x000000ff11107207 */ /* 0x000fe40006000000 */
[----:B------:R-:W-:Y:S02]  /*0a30*/  SEL R33, R18, RZ, !P4 ;  /* 0x000000ff12217207 */ /* 0x000fe40006000000 */
[----:B------:R-:W-:Y:S02]  /*0a40*/  SEL R32, R19, RZ, !P4 ;  /* 0x000000ff13207207 */ /* 0x000fe40006000000 */
[----:B------:R-:W-:-:S02]  /*0a50*/  ISETP.NE.AND P4, PT, R36, 0x20, PT ;  /* 0x000000202400780c */ /* 0x000fc40003f85270 */
[----:B----4-:R-:W-:Y:S02]  /*0a60*/  SEL R13, R13, RZ, P0 ;  /* 0x000000ff0d0d7207 */ /* 0x010fe40000000000 */
[----:B------:R-:W-:Y:S02]  /*0a70*/  SEL R18, R25, R16, !P3 ;  /* 0x0000001019127207 */ /* 0x000fe40005800000 */
[----:B------:R-:W-:Y:S02]  /*0a80*/  SEL R12, R12, RZ, P0 ;  /* 0x000000ff0c0c7207 */ /* 0x000fe40000000000 */
[----:B------:R-:W-:Y:S02]  /*0a90*/  SEL R17, R24, R37, !P3 ;  /* 0x0000002518117207 */ /* 0x000fe40005800000 */
[----:B------:R-:W-:Y:S02]  /*0aa0*/  SEL R25, R18, R13, !P1 ;  /* 0x0000000d12197207 */ /* 0x000fe40004800000 */
[----:B------:R-:W-:-:S02]  /*0ab0*/  CS2R R18, SRZ ;  /* 0x0000000000127805 */ /* 0x000fc4000001ff00 */
[----:B------:R-:W-:Y:S02]  /*0ac0*/  SEL R24, R17, R12, !P1 ;  /* 0x0000000c11187207 */ /* 0x000fe40004800000 */
[----:B------:R-:W-:Y:S02]  /*0ad0*/  @!P1 SEL R13, R35, R16, !P3 ;  /* 0x00000010230d9207 */ /* 0x000fe40005800000 */
[----:B------:R-:W-:-:S06]  /*0ae0*/  CS2R R16, SRZ ;  /* 0x0000000000107805 */ /* 0x000fcc000001ff00 */
[----:B------:R0:W3:Y:S01]  /*0af0*/  @!P4 LDG.E.128 R16, desc[UR4][R50.64+-0x80000] ;  /* 0xf80000043210c981 */ /* 0x0000e2000c1e1d00 */
[----:B------:R-:W-:Y:S02]  /*0b00*/  @!P1 SEL R12, R34, R37, !P3 ;  /* 0x00000025220c9207 */ /* 0x000fe40005800000 */
[----:B------:R-:W-:Y:S01]  /*0b10*/  ISETP.GE.AND P6, PT, R31, 0x20, PT ;  /* 0x000000201f00780c */ /* 0x000fe20003fc6270 */
[----:B0-----:R-:W-:Y:S01]  /*0b20*/  IMAD.WIDE R50, R5, 0x4, R44 ;  /* 0x0000000405327825 */ /* 0x001fe200078e022c */
[----:B--2---:R-:W-:Y:S01]  /*0b30*/  SEL R8, R8, RZ, !P2 ;  /* 0x000000ff08087207 */ /* 0x004fe20005000000 */
[----:B------:R-:W0:Y:S01]  /*0b40*/  LDC.64 R44, c[0x0][0x248] ;  /* 0x00009200ff2c7b82 */ /* 0x000e220000000a00 */
[----:B-----5:R-:W-:Y:S02]  /*0b50*/  SEL R34, R20, RZ, !P5 ;  /* 0x000000ff14227207 */ /* 0x020fe40006800000 */
[----:B------:R-:W-:Y:S02]  /*0b60*/  SEL R35, R21, RZ, !P5 ;  /* 0x000000ff15237207 */ /* 0x000fe40006800000 */
[----:B------:R-:W-:-:S02]  /*0b70*/  SEL R36, R22, RZ, !P5 ;  /* 0x000000ff16247207 */ /* 0x000fc40006800000 */
[----:B------:R-:W-:Y:S02]  /*0b80*/  SEL R37, R23, RZ, !P5 ;  /* 0x000000ff17257207 */ /* 0x000fe40006800000 */
[----:B------:R-:W-:Y:S01]  /*0b90*/  IADD3 R48, P5, R38, UR10, RZ ;  /* 0x0000000a26307c10 */ /* 0x000fe2000ffbe0ff */
[----:B------:R-:W-:-:S03]  /*0ba0*/  IMAD.WIDE R20, R31, 0x4, R46 ;  /* 0x000000041f147825 */ /* 0x000fc600078e022e */
[----:B------:R-:W-:Y:S01]  /*0bb0*/  IADD3.X R49, R42, UR11, RZ, P5, !PT ;  /* 0x0000000b2a317c10 */ /* 0x000fe2000affe4ff */
[----:B------:R-:W-:Y:S01]  /*0bc0*/  IMAD.MOV.U32 R46, RZ, RZ, RZ ;  /* 0x000000ffff2e7224 */ /* 0x000fe200078e00ff */
[----:B------:R-:W-:Y:S02]  /*0bd0*/  ISETP.GE.AND P5, PT, R31, 0x30, PT ;  /* 0x000000301f00780c */ /* 0x000fe40003fa6270 */
[----:B------:R-:W-:Y:S02]  /*0be0*/  CS2R R42, SRZ ;  /* 0x00000000002a7805 */ /* 0x000fe4000001ff00 */
[----:B------:R-:W-:Y:S01]  /*0bf0*/  CS2R R22, SRZ ;  /* 0x0000000000167805 */ /* 0x000fe2000001ff00 */
[----:B------:R-:W2:Y:S04]  /*0c00*/  @!P2 LDG.E.EL R46, desc[UR4][R20.64] ;  /* 0x00000004142ea981 */ /* 0x000ea8000c2e1900 */
[----:B------:R-:W4:Y:S04]  /*0c10*/  @!P2 LDG.E.EL R42, desc[UR4][R20.64] ;  /* 0x00000004142aa981 */ /* 0x000f28000c2e1900 */
[----:B------:R-:W5:Y:S01]  /*0c20*/  @!P2 LDG.E.EL R43, desc[UR4][R20.64] ;  /* 0x00000004142ba981 */ /* 0x000f62000c2e1900 */
[----:B------:R-:W-:-:S02]  /*0c30*/  SEL R29, R29, RZ, !P2 ;  /* 0x000000ff1d1d7207 */ /* 0x000fc40005000000 */
[----:B---3--:R-:W-:Y:S02]  /*0c40*/  SEL R41, R16, RZ, !P4 ;  /* 0x000000ff10297207 */ /* 0x008fe40006000000 */
[----:B------:R-:W-:Y:S02]  /*0c50*/  SEL R40, R17, RZ, !P4 ;  /* 0x000000ff11287207 */ /* 0x000fe40006000000 */
[----:B------:R-:W-:Y:S02]  /*0c60*/  SEL R39, R18, RZ, !P4 ;  /* 0x000000ff12277207 */ /* 0x000fe40006000000 */
[----:B------:R-:W-:Y:S02]  /*0c70*/  SEL R38, R19, RZ, !P4 ;  /* 0x000000ff13267207 */ /* 0x000fe40006000000 */
[----:B------:R-:W-:Y:S01]  /*0c80*/  ISETP.GT.AND P4, PT, R31, 0x2f, PT ;  /* 0x0000002f1f00780c */ /* 0x000fe20003f84270 */
[----:B------:R-:W-:-:S06]  /*0c90*/  IMAD.MOV.U32 R31, RZ, RZ, RZ ;  /* 0x000000ffff1f7224 */ /* 0x000fcc00078e00ff */
[----:B------:R1:W3:Y:S02]  /*0ca0*/  @!P2 LDG.E.EL R31, desc[UR4][R20.64] ;  /* 0x00000004141fa981 */ /* 0x0002e4000c2e1900 */
[----:B-1----:R-:W-:-:S06]  /*0cb0*/  CS2R R20, SRZ ;  /* 0x0000000000147805 */ /* 0x002fcc000001ff00 */
[----:B------:R-:W4:Y:S01]  /*0cc0*/  @!P2 LDG.E.128 R20, desc[UR4][R50.64] ;  /* 0x000000043214a981 */ /* 0x000f22000c1e1d00 */
[----:B------:R-:W-:Y:S02]  /*0cd0*/  SEL R16, R9, RZ, !P2 ;  /* 0x000000ff09107207 */ /* 0x000fe40005000000 */
[----:B------:R-:W-:Y:S02]  /*0ce0*/  SEL R9, R30, RZ, !P2 ;  /* 0x000000ff1e097207 */ /* 0x000fe40005000000 */
[----:B------:R-:W-:-:S03]  /*0cf0*/  CS2R R18, SRZ ;  /* 0x0000000000127805 */ /* 0x000fc6000001ff00 */
[----:B------:R-:W-:Y:S01]  /*0d00*/  FADD R9, R8, R9 ;  /* 0x0000000908097221 */ /* 0x000fe20000000000 */
[----:B------:R-:W-:Y:S01]  /*0d10*/  FADD R8, R16, R29 ;  /* 0x0000001d10087221 */ /* 0x000fe20000000000 */
[----:B------:R-:W-:-:S06]  /*0d20*/  CS2R R16, SRZ ;  /* 0x0000000000107805 */ /* 0x000fcc000001ff00 */
[----:B------:R-:W4:Y:S01]  /*0d30*/  @P4 LDG.E.128 R16, desc[UR4][R48.64+-0xc0000] ;  /* 0xf400000430104981 */ /* 0x000f22000c1e1d00 */
[----:B--2---:R-:W-:Y:S02]  /*0d40*/  SEL R46, R46, RZ, !P2 ;  /* 0x000000ff2e2e7207 */ /* 0x004fe40005000000 */
[----:B------:R-:W-:Y:S02]  /*0d50*/  SEL R11, R11, RZ, !P2 ;  /* 0x000000ff0b0b7207 */ /* 0x000fe40005000000 */
[----:B------:R-:W-:Y:S02]  /*0d60*/  SEL R4, R4, RZ, !P2 ;  /* 0x000000ff04047207 */ /* 0x000fe40005000000 */
[----:B------:R-:W-:-:S03]  /*0d70*/  SEL R10, R10, RZ, !P2 ;  /* 0x000000ff0a0a7207 */ /* 0x000fc60005000000 */
[----:B------:R-:W-:Y:S01]  /*0d80*/  FADD R30, R11, R4 ;  /* 0x000000040b1e7221 */ /* 0x000fe20000000000 */
[----:B------:R-:W-:-:S05]  /*0d90*/  SEL R3, R3, RZ, !P2 ;  /* 0x000000ff03037207 */ /* 0x000fca0005000000 */
[----:B------:R-:W-:Y:S01]  /*0da0*/  FADD R3, R10, R3 ;  /* 0x000000030a037221 */ /* 0x000fe20000000000 */
[----:B0-----:R-:W-:Y:S01]  /*0db0*/  IMAD.WIDE R10, R6, 0x4, R44 ;  /* 0x00000004060a7825 */ /* 0x001fe200078e022c */
[----:B-----5:R-:W-:Y:S02]  /*0dc0*/  SEL R43, R43, RZ, !P2 ;  /* 0x000000ff2b2b7207 */ /* 0x020fe40005000000 */
[----:B------:R-:W-:Y:S02]  /*0dd0*/  SEL R15, R15, RZ, P0 ;  /* 0x000000ff0f0f7207 */ /* 0x000fe40000000000 */
[----:B------:R-:W-:Y:S02]  /*0de0*/  SEL R14, R14, RZ, P0 ;  /* 0x000000ff0e0e7207 */ /* 0x000fe40000000000 */
[----:B---3--:R-:W-:Y:S02]  /*0df0*/  SEL R6, R31, RZ, !P2 ;  /* 0x000000ff1f067207 */ /* 0x008fe40005000000 */
[----:B----4-:R-:W-:-:S02]  /*0e00*/  SEL R5, R20, RZ, !P2 ;  /* 0x000000ff14057207 */ /* 0x010fc40005000000 */
[----:B------:R-:W-:-:S03]  /*0e10*/  SEL R20, R9, R34, !P2 ;  /* 0x0000002209147207 */ /* 0x000fc60005000000 */
[----:B------:R-:W-:Y:S02]  /*0e20*/  @!P2 FADD R34, R5, R46 ;  /* 0x0000002e0522a221 */ /* 0x000fe40000000000 */
[----:B------:R-:W0:Y:S01]  /*0e30*/  LDC.64 R4, c[0x0][0x250] ;  /* 0x00009400ff047b82 */ /* 0x000e220000000a00 */
[----:B------:R-:W-:Y:S02]  /*0e40*/  SEL R21, R21, RZ, !P2 ;  /* 0x000000ff15157207 */ /* 0x000fe40005000000 */
[----:B------:R-:W-:Y:S02]  /*0e50*/  SEL R9, R8, R35, !P2 ;  /* 0x0000002308097207 */ /* 0x000fe40005000000 */
[----:B------:R-:W-:Y:S02]  /*0e60*/  SEL R8, R23, RZ, !P2 ;  /* 0x000000ff17087207 */ /* 0x000fe40005000000 */
[----:B------:R-:W-:Y:S02]  /*0e70*/  SEL R22, R22, RZ, !P2 ;  /* 0x000000ff16167207 */ /* 0x000fe40005000000 */
[----:B------:R-:W-:Y:S01]  /*0e80*/  SEL R23, R42, RZ, !P2 ;  /* 0x000000ff2a177207 */ /* 0x000fe20005000000 */
[----:B------:R-:W-:Y:S01]  /*0e90*/  @!P2 FADD R35, R21, R6 ;  /* 0x000000061523a221 */ /* 0x000fe20000000000 */
[----:B------:R-:W-:-:S03]  /*0ea0*/  SEL R6, R3, R36, !P2 ;  /* 0x0000002403067207 */ /* 0x000fc60005000000 */
[----:B------:R-:W-:Y:S01]  /*0eb0*/  @!P2 FADD R36, R22, R23 ;  /* 0x000000171624a221 */ /* 0x000fe20000000000 */
[----:B------:R-:W-:Y:S01]  /*0ec0*/  SEL R23, R30, R37, !P2 ;  /* 0x000000251e177207 */ /* 0x000fe20005000000 */
[----:B------:R-:W-:Y:S01]  /*0ed0*/  @!P2 FADD R37, R8, R43 ;  /* 0x0000002b0825a221 */ /* 0x000fe20000000000 */
[----:B------:R-:W-:Y:S02]  /*0ee0*/  SEL R8, R27, R32, !P3 ;  /* 0x000000201b087207 */ /* 0x000fe40005800000 */
[----:B------:R-:W-:Y:S02]  /*0ef0*/  SEL R21, R26, R33, !P3 ;  /* 0x000000211a157207 */ /* 0x000fe40005800000 */
[----:B------:R-:W-:Y:S02]  /*0f00*/  SEL R27, R8, R15, !P1 ;  /* 0x0000000f081b7207 */ /* 0x000fe40004800000 */
[----:B------:R-:W-:Y:S02]  /*0f10*/  SEL R26, R21, R14, !P1 ;  /* 0x0000000e151a7207 */ /* 0x000fe40004800000 */
[----:B------:R-:W-:Y:S01]  /*0f20*/  SEL R29, R20, R41, !P6 ;  /* 0x00000029141d7207 */ /* 0x000fe20007000000 */
[----:B0-----:R-:W-:Y:S01]  /*0f30*/  IMAD.WIDE R20, R0, 0x4, R4 ;  /* 0x0000000400147825 */ /* 0x001fe200078e0204 */
[----:B------:R-:W-:-:S02]  /*0f40*/  @!P1 SEL R15, R7, R32, !P3 ;  /* 0x00000020070f9207 */ /* 0x000fc40005800000 */
[----:B------:R-:W-:Y:S02]  /*0f50*/  SEL R18, R18, RZ, P4 ;  /* 0x000000ff12127207 */ /* 0x000fe40002000000 */
[----:B------:R-:W-:Y:S02]  /*0f60*/  SEL R7, R6, R39, !P6 ;  /* 0x0000002706077207 */ /* 0x000fe40007000000 */
[----:B------:R-:W-:Y:S02]  /*0f70*/  SEL R16, R16, RZ, P4 ;  /* 0x000000ff10107207 */ /* 0x000fe40002000000 */
[----:B------:R-:W-:Y:S02]  /*0f80*/  SEL R17, R17, RZ, P4 ;  /* 0x000000ff11117207 */ /* 0x000fe40002000000 */
[----:B------:R-:W-:Y:S02]  /*0f90*/  SEL R0, R9, R40, !P6 ;  /* 0x0000002809007207 */ /* 0x000fe40007000000 */
[----:B------:R-:W-:-:S02]  /*0fa0*/  SEL R19, R19, RZ, P4 ;  /* 0x000000ff13137207 */ /* 0x000fc40002000000 */
[----:B------:R-:W-:Y:S01]  /*0fb0*/  SEL R8, R23, R38, !P6 ;  /* 0x0000002617087207 */ /* 0x000fe20007000000 */
[----:B------:R-:W-:Y:S01]  /*0fc0*/  IMAD.WIDE R2, R2, 0x4, R4 ;  /* 0x0000000402027825 */ /* 0x000fe200078e0204 */
[----:B------:R-:W-:Y:S02]  /*0fd0*/  SEL R6, R7, R18, !P5 ;  /* 0x0000001207067207 */ /* 0x000fe40006800000 */
[----:B------:R-:W-:Y:S02]  /*0fe0*/  SEL R4, R29, R16, !P5 ;  /* 0x000000101d047207 */ /* 0x000fe40006800000 */
[----:B------:R-:W-:Y:S02]  /*0ff0*/  SEL R5, R0, R17, !P5 ;  /* 0x0000001100057207 */ /* 0x000fe40006800000 */
[----:B------:R-:W-:Y:S02]  /*1000*/  SEL R7, R8, R19, !P5 ;  /* 0x0000001308077207 */ /* 0x000fe40006800000 */
[----:B------:R-:W-:-:S02]  /*1010*/  @!P1 SEL R14, R28, R33, !P3 ;  /* 0x000000211c0e9207 */ /* 0x000fc40005800000 */
[----:B------:R-:W-:Y:S02]  /*1020*/  @!P5 SEL R16, R34, R41, !P6 ;  /* 0x000000292210d207 */ /* 0x000fe40007000000 */
[----:B------:R-:W-:Y:S02]  /*1030*/  @!P5 SEL R17, R35, R40, !P6 ;  /* 0x000000282311d207 */ /* 0x000fe40007000000 */
[----:B------:R-:W-:Y:S02]  /*1040*/  @!P5 SEL R18, R36, R39, !P6 ;  /* 0x000000272412d207 */ /* 0x000fe40007000000 */
[----:B------:R-:W-:Y:S01]  /*1050*/  @!P5 SEL R19, R37, R38, !P6 ;  /* 0x000000262513d207 */ /* 0x000fe20007000000 */
[----:B------:R-:W-:Y:S04]  /*1060*/  STG.E.128 desc[UR4][R10.64], R24 ;  /* 0x000000180a007986 */ /* 0x000fe8000c101d04 */
[----:B------:R-:W-:Y:S04]  /*1070*/  STG.E.128 desc[UR4][R10.64+0x800], R4 ;  /* 0x000800040a007986 */ /* 0x000fe8000c101d04 */
[----:B------:R-:W-:Y:S04]  /*1080*/  STG.E.128 desc[UR4][R2.64], R12 ;  /* 0x0000000c02007986 */ /* 0x000fe8000c101d04 */
[----:B------:R-:W-:Y:S01]  /*1090*/  STG.E.128 desc[UR4][R20.64], R16 ;  /* 0x0000001014007986 */ /* 0x000fe2000c101d04 */
[----:B------:R-:W-:Y:S05]  /*10a0*/  EXIT ;  /* 0x000000000000794d */ /* 0x000fea0003800000 */
.L_x_0:
[----:B------:R-:W-:-:S00]  /*10b0*/  BRA `(.L_x_0) ;  /* 0xfffffffc00fc7947 */ /* 0x000fc0000383ffff */
[----:B------:R-:W-:-:S00]  /*10c0*/  NOP ;  /* 0x0000000000007918 */ /* 0x000fc00000000000 */
        /* <DEDUP_REMOVED lines=11> */
.L_x_1:


//--------------------- .nv.constant0.triton_poi_fused_cat_23 --------------------------
	.section	.nv.constant0.triton_poi_fused_cat_23,"a",@progbits
	.sectionflags	@""
	.align	4
.nv.constant0.triton_poi_fused_cat_23:
	.zero		604
